//
// Generated by NVIDIA NVVM Compiler
//
// Compiler Build ID: CL-36424714
// Cuda compilation tools, release 13.0, V13.0.88
// Based on NVVM 20.0.0
//

.version 9.0
.target sm_100
.address_size 64

	// .globl	_Z9conv2dGPUPfS_S_iiiiii

.visible .entry _Z9conv2dGPUPfS_S_iiiiii(
	.param .u64 .ptr .align 1 _Z9conv2dGPUPfS_S_iiiiii_param_0,
	.param .u64 .ptr .align 1 _Z9conv2dGPUPfS_S_iiiiii_param_1,
	.param .u64 .ptr .align 1 _Z9conv2dGPUPfS_S_iiiiii_param_2,
	.param .u32 _Z9conv2dGPUPfS_S_iiiiii_param_3,
	.param .u32 _Z9conv2dGPUPfS_S_iiiiii_param_4,
	.param .u32 _Z9conv2dGPUPfS_S_iiiiii_param_5,
	.param .u32 _Z9conv2dGPUPfS_S_iiiiii_param_6,
	.param .u32 _Z9conv2dGPUPfS_S_iiiiii_param_7,
	.param .u32 _Z9conv2dGPUPfS_S_iiiiii_param_8
)
{
	.reg .pred 	%p<15>;
	.reg .b32 	%r<52>;
	.reg .b32 	%f<119>;
	.reg .b64 	%rd<44>;

	ld.param.u64 	%rd9, [_Z9conv2dGPUPfS_S_iiiiii_param_0];
	ld.param.u64 	%rd10, [_Z9conv2dGPUPfS_S_iiiiii_param_1];
	ld.param.u64 	%rd8, [_Z9conv2dGPUPfS_S_iiiiii_param_2];
	ld.param.u32 	%r23, [_Z9conv2dGPUPfS_S_iiiiii_param_4];
	ld.param.u32 	%r24, [_Z9conv2dGPUPfS_S_iiiiii_param_5];
	ld.param.u32 	%r27, [_Z9conv2dGPUPfS_S_iiiiii_param_6];
	ld.param.u32 	%r25, [_Z9conv2dGPUPfS_S_iiiiii_param_7];
	ld.param.u32 	%r26, [_Z9conv2dGPUPfS_S_iiiiii_param_8];
	cvta.to.global.u64 	%rd1, %rd10;
	cvta.to.global.u64 	%rd2, %rd9;
	mov.u32 	%r28, %ctaid.y;
	mov.u32 	%r29, %ntid.y;
	mov.u32 	%r30, %tid.y;
	mad.lo.s32 	%r1, %r28, %r29, %r30;
	mov.u32 	%r31, %ctaid.x;
	mov.u32 	%r32, %ntid.x;
	mov.u32 	%r33, %tid.x;
	mad.lo.s32 	%r2, %r31, %r32, %r33;
	setp.ge.s32 	%p1, %r1, %r27;
	setp.ge.s32 	%p2, %r2, %r25;
	or.pred  	%p3, %p1, %p2;
	@%p3 bra 	$L__BB0_18;
	setp.lt.s32 	%p4, %r24, 1;
	mov.f32 	%f117, 0f00000000;
	@%p4 bra 	$L__BB0_17;
	mul.lo.s32 	%r3, %r26, %r1;
	mul.lo.s32 	%r4, %r26, %r2;
	and.b32  	%r5, %r24, 15;
	and.b32  	%r6, %r24, 7;
	and.b32  	%r7, %r24, 2147483632;
	and.b32  	%r8, %r24, 3;
	neg.s32 	%r9, %r7;
	mov.f32 	%f117, 0f00000000;
	mov.b32 	%r46, 0;
$L__BB0_3:
	setp.lt.u32 	%p5, %r24, 16;
	add.s32 	%r36, %r46, %r3;
	mad.lo.s32 	%r11, %r36, %r23, %r4;
	mul.lo.s32 	%r12, %r46, %r24;
	mov.b32 	%r50, 0;
	@%p5 bra 	$L__BB0_6;
	mul.wide.u32 	%rd11, %r12, 4;
	add.s64 	%rd12, %rd1, %rd11;
	add.s64 	%rd43, %rd12, 32;
	mov.u32 	%r47, %r11;
	mov.u32 	%r48, %r9;
$L__BB0_5:
	.pragma "nounroll";
	mul.wide.s32 	%rd13, %r47, 4;
	add.s64 	%rd14, %rd2, %rd13;
	ld.global.f32 	%f20, [%rd14];
	ld.global.f32 	%f21, [%rd43+-32];
	fma.rn.f32 	%f22, %f20, %f21, %f117;
	ld.global.f32 	%f23, [%rd14+4];
	ld.global.f32 	%f24, [%rd43+-28];
	fma.rn.f32 	%f25, %f23, %f24, %f22;
	ld.global.f32 	%f26, [%rd14+8];
	ld.global.f32 	%f27, [%rd43+-24];
	fma.rn.f32 	%f28, %f26, %f27, %f25;
	ld.global.f32 	%f29, [%rd14+12];
	ld.global.f32 	%f30, [%rd43+-20];
	fma.rn.f32 	%f31, %f29, %f30, %f28;
	ld.global.f32 	%f32, [%rd14+16];
	ld.global.f32 	%f33, [%rd43+-16];
	fma.rn.f32 	%f34, %f32, %f33, %f31;
	ld.global.f32 	%f35, [%rd14+20];
	ld.global.f32 	%f36, [%rd43+-12];
	fma.rn.f32 	%f37, %f35, %f36, %f34;
	ld.global.f32 	%f38, [%rd14+24];
	ld.global.f32 	%f39, [%rd43+-8];
	fma.rn.f32 	%f40, %f38, %f39, %f37;
	ld.global.f32 	%f41, [%rd14+28];
	ld.global.f32 	%f42, [%rd43+-4];
	fma.rn.f32 	%f43, %f41, %f42, %f40;
	ld.global.f32 	%f44, [%rd14+32];
	ld.global.f32 	%f45, [%rd43];
	fma.rn.f32 	%f46, %f44, %f45, %f43;
	ld.global.f32 	%f47, [%rd14+36];
	ld.global.f32 	%f48, [%rd43+4];
	fma.rn.f32 	%f49, %f47, %f48, %f46;
	ld.global.f32 	%f50, [%rd14+40];
	ld.global.f32 	%f51, [%rd43+8];
	fma.rn.f32 	%f52, %f50, %f51, %f49;
	ld.global.f32 	%f53, [%rd14+44];
	ld.global.f32 	%f54, [%rd43+12];
	fma.rn.f32 	%f55, %f53, %f54, %f52;
	ld.global.f32 	%f56, [%rd14+48];
	ld.global.f32 	%f57, [%rd43+16];
	fma.rn.f32 	%f58, %f56, %f57, %f55;
	ld.global.f32 	%f59, [%rd14+52];
	ld.global.f32 	%f60, [%rd43+20];
	fma.rn.f32 	%f61, %f59, %f60, %f58;
	ld.global.f32 	%f62, [%rd14+56];
	ld.global.f32 	%f63, [%rd43+24];
	fma.rn.f32 	%f64, %f62, %f63, %f61;
	ld.global.f32 	%f65, [%rd14+60];
	ld.global.f32 	%f66, [%rd43+28];
	fma.rn.f32 	%f117, %f65, %f66, %f64;
	add.s32 	%r48, %r48, 16;
	add.s32 	%r47, %r47, 16;
	add.s64 	%rd43, %rd43, 64;
	setp.ne.s32 	%p6, %r48, 0;
	mov.u32 	%r50, %r7;
	@%p6 bra 	$L__BB0_5;
$L__BB0_6:
	setp.eq.s32 	%p7, %r5, 0;
	@%p7 bra 	$L__BB0_16;
	add.s32 	%r37, %r5, -1;
	setp.lt.u32 	%p8, %r37, 7;
	@%p8 bra 	$L__BB0_9;
	add.s32 	%r38, %r11, %r50;
	mul.wide.s32 	%rd15, %r38, 4;
	add.s64 	%rd16, %rd2, %rd15;
	ld.global.f32 	%f68, [%rd16];
	add.s32 	%r39, %r50, %r12;
	mul.wide.u32 	%rd17, %r39, 4;
	add.s64 	%rd18, %rd1, %rd17;
	ld.global.f32 	%f69, [%rd18];
	fma.rn.f32 	%f70, %f68, %f69, %f117;
	ld.global.f32 	%f71, [%rd16+4];
	cvt.u64.u32 	%rd19, %r12;
	cvt.u64.u32 	%rd20, %r50;
	add.s64 	%rd21, %rd20, %rd19;
	shl.b64 	%rd22, %rd21, 2;
	add.s64 	%rd23, %rd1, %rd22;
	ld.global.f32 	%f72, [%rd23+4];
	fma.rn.f32 	%f73, %f71, %f72, %f70;
	ld.global.f32 	%f74, [%rd16+8];
	ld.global.f32 	%f75, [%rd23+8];
	fma.rn.f32 	%f76, %f74, %f75, %f73;
	ld.global.f32 	%f77, [%rd16+12];
	ld.global.f32 	%f78, [%rd23+12];
	fma.rn.f32 	%f79, %f77, %f78, %f76;
	ld.global.f32 	%f80, [%rd16+16];
	ld.global.f32 	%f81, [%rd23+16];
	fma.rn.f32 	%f82, %f80, %f81, %f79;
	ld.global.f32 	%f83, [%rd16+20];
	ld.global.f32 	%f84, [%rd23+20];
	fma.rn.f32 	%f85, %f83, %f84, %f82;
	ld.global.f32 	%f86, [%rd16+24];
	ld.global.f32 	%f87, [%rd23+24];
	fma.rn.f32 	%f88, %f86, %f87, %f85;
	ld.global.f32 	%f89, [%rd16+28];
	ld.global.f32 	%f90, [%rd23+28];
	fma.rn.f32 	%f117, %f89, %f90, %f88;
	add.s32 	%r50, %r50, 8;
$L__BB0_9:
	setp.eq.s32 	%p9, %r6, 0;
	@%p9 bra 	$L__BB0_16;
	add.s32 	%r40, %r6, -1;
	setp.lt.u32 	%p10, %r40, 3;
	@%p10 bra 	$L__BB0_12;
	add.s32 	%r41, %r11, %r50;
	mul.wide.s32 	%rd24, %r41, 4;
	add.s64 	%rd25, %rd2, %rd24;
	ld.global.f32 	%f92, [%rd25];
	add.s32 	%r42, %r50, %r12;
	mul.wide.u32 	%rd26, %r42, 4;
	add.s64 	%rd27, %rd1, %rd26;
	ld.global.f32 	%f93, [%rd27];
	fma.rn.f32 	%f94, %f92, %f93, %f117;
	ld.global.f32 	%f95, [%rd25+4];
	cvt.u64.u32 	%rd28, %r12;
	cvt.u64.u32 	%rd29, %r50;
	add.s64 	%rd30, %rd29, %rd28;
	shl.b64 	%rd31, %rd30, 2;
	add.s64 	%rd32, %rd1, %rd31;
	ld.global.f32 	%f96, [%rd32+4];
	fma.rn.f32 	%f97, %f95, %f96, %f94;
	ld.global.f32 	%f98, [%rd25+8];
	ld.global.f32 	%f99, [%rd32+8];
	fma.rn.f32 	%f100, %f98, %f99, %f97;
	ld.global.f32 	%f101, [%rd25+12];
	ld.global.f32 	%f102, [%rd32+12];
	fma.rn.f32 	%f117, %f101, %f102, %f100;
	add.s32 	%r50, %r50, 4;
$L__BB0_12:
	setp.eq.s32 	%p11, %r8, 0;
	@%p11 bra 	$L__BB0_16;
	setp.eq.s32 	%p12, %r8, 1;
	add.s32 	%r43, %r11, %r50;
	mul.wide.s32 	%rd33, %r43, 4;
	add.s64 	%rd6, %rd2, %rd33;
	ld.global.f32 	%f103, [%rd6];
	add.s32 	%r44, %r50, %r12;
	mul.wide.u32 	%rd34, %r44, 4;
	add.s64 	%rd35, %rd1, %rd34;
	ld.global.f32 	%f104, [%rd35];
	fma.rn.f32 	%f117, %f103, %f104, %f117;
	@%p12 bra 	$L__BB0_16;
	setp.eq.s32 	%p13, %r8, 2;
	ld.global.f32 	%f105, [%rd6+4];
	cvt.u64.u32 	%rd36, %r12;
	cvt.u64.u32 	%rd37, %r50;
	add.s64 	%rd38, %rd37, %rd36;
	shl.b64 	%rd39, %rd38, 2;
	add.s64 	%rd7, %rd1, %rd39;
	ld.global.f32 	%f106, [%rd7+4];
	fma.rn.f32 	%f117, %f105, %f106, %f117;
	@%p13 bra 	$L__BB0_16;
	ld.global.f32 	%f107, [%rd6+8];
	ld.global.f32 	%f108, [%rd7+8];
	fma.rn.f32 	%f117, %f107, %f108, %f117;
$L__BB0_16:
	add.s32 	%r46, %r46, 1;
	setp.ne.s32 	%p14, %r46, %r24;
	@%p14 bra 	$L__BB0_3;
$L__BB0_17:
	mad.lo.s32 	%r45, %r25, %r1, %r2;
	cvta.to.global.u64 	%rd40, %rd8;
	mul.wide.s32 	%rd41, %r45, 4;
	add.s64 	%rd42, %rd40, %rd41;
	st.global.f32 	[%rd42], %f117;
$L__BB0_18:
	bar.sync 	0;
	ret;

}


// ===== COMPILED SASS (sm_100) =====

	.target	sm_100

	.elftype	@"ET_EXEC"


//--------------------- .note.nv.tkinfo           --------------------------
	.section	.note.nv.tkinfo,"",@"SHT_NOTE"
	.sectionflags	@"SHF_NOTE_NV_TKINFO"
	.tkinfo
        /*0018*/ 	.word	0x00000002
        /*0030*/ 	.string	""
        /*0030*/ 	.string	"ptxas"
        /*0030*/ 	.string	"Cuda compilation tools, release 13.0, V13.0.88"
        /*0030*/ 	.string	"Build cuda_13.0.r13.0/compiler.36424714_0"
        /*0030*/ 	.string	"-arch sm_100 -m 64 "



//--------------------- .note.nv.cuinfo           --------------------------
	.section	.note.nv.cuinfo,"",@"SHT_NOTE"
	.sectionflags	@"SHF_NOTE_NV_CUINFO"
        /*0018*/ 	.short	0x0002
        /*001a*/ 	.short	0x0064
        /*001c*/ 	.short	0x0082
	.zero		2


//--------------------- .nv.info                  --------------------------
	.section	.nv.info,"",@"SHT_CUDA_INFO"
	.align	4


	//----- nvinfo : EIATTR_REGCOUNT
	.align		4
        /*0000*/ 	.byte	0x04, 0x2f
        /*0002*/ 	.short	(.L_1 - .L_0)
	.align		4
.L_0:
        /*0004*/ 	.word	index@(_Z9conv2dGPUPfS_S_iiiiii)
        /*0008*/ 	.word	0x00000020


	//----- nvinfo : EIATTR_FRAME_SIZE
	.align		4
.L_1:
        /*000c*/ 	.byte	0x04, 0x11
        /*000e*/ 	.short	(.L_3 - .L_2)
	.align		4
.L_2:
        /*0010*/ 	.word	index@(_Z9conv2dGPUPfS_S_iiiiii)
        /*0014*/ 	.word	0x00000000


	//----- nvinfo : EIATTR_MIN_STACK_SIZE
	.align		4
.L_3:
        /*0018*/ 	.byte	0x04, 0x12
        /*001a*/ 	.short	(.L_5 - .L_4)
	.align		4
.L_4:
        /*001c*/ 	.word	index@(_Z9conv2dGPUPfS_S_iiiiii)
        /*0020*/ 	.word	0x00000000
.L_5:


//--------------------- .nv.compat                --------------------------
	.section	.nv.compat,"",@"SHT_CUDA_COMPAT_INFO"
	.align	4
        /*0000*/ 	.byte	0x02, 0x09, 0x00, 0x00, 0x02, 0x02, 0x01, 0x00, 0x02, 0x05, 0x05, 0x00, 0x03, 0x07, 0x01, 0x01
        /*0010*/ 	.byte	0x02, 0x03, 0x00, 0x00, 0x02, 0x06, 0x01, 0x00, 0x04, 0x0b, 0x08, 0x00, 0x09, 0x00, 0x00, 0x00
        /*0020*/ 	.byte	0x00, 0x00, 0x00, 0x00


//--------------------- .nv.info._Z9conv2dGPUPfS_S_iiiiii --------------------------
	.section	.nv.info._Z9conv2dGPUPfS_S_iiiiii,"",@"SHT_CUDA_INFO"
	.sectionflags	@""
	.align	4


	//----- nvinfo : EIATTR_CUDA_API_VERSION
	.align		4
        /*0000*/ 	.byte	0x04, 0x37
        /*0002*/ 	.short	(.L_7 - .L_6)
.L_6:
        /*0004*/ 	.word	0x00000082


	//----- nvinfo : EIATTR_KPARAM_INFO
	.align		4
.L_7:
        /*0008*/ 	.byte	0x04, 0x17
        /*000a*/ 	.short	(.L_9 - .L_8)
.L_8:
        /*000c*/ 	.word	0x00000000
        /*0010*/ 	.short	0x0008
        /*0012*/ 	.short	0x002c
        /*0014*/ 	.byte	0x00, 0xf0, 0x11, 0x00


	//----- nvinfo : EIATTR_KPARAM_INFO
	.align		4
.L_9:
        /*0018*/ 	.byte	0x04, 0x17
        /*001a*/ 	.short	(.L_11 - .L_10)
.L_10:
        /*001c*/ 	.word	0x00000000
        /*0020*/ 	.short	0x0007
        /*0022*/ 	.short	0x0028
        /*0024*/ 	.byte	0x00, 0xf0, 0x11, 0x00


	//----- nvinfo : EIATTR_KPARAM_INFO
	.align		4
.L_11:
        /*0028*/ 	.byte	0x04, 0x17
        /*002a*/ 	.short	(.L_13 - .L_12)
.L_12:
        /*002c*/ 	.word	0x00000000
        /*0030*/ 	.short	0x0006
        /*0032*/ 	.short	0x0024
        /*0034*/ 	.byte	0x00, 0xf0, 0x11, 0x00


	//----- nvinfo : EIATTR_KPARAM_INFO
	.align		4
.L_13:
        /*0038*/ 	.byte	0x04, 0x17
        /*003a*/ 	.short	(.L_15 - .L_14)
.L_14:
        /*003c*/ 	.word	0x00000000
        /*0040*/ 	.short	0x0005
        /*0042*/ 	.short	0x0020
        /*0044*/ 	.byte	0x00, 0xf0, 0x11, 0x00


	//----- nvinfo : EIATTR_KPARAM_INFO
	.align		4
.L_15:
        /*0048*/ 	.byte	0x04, 0x17
        /*004a*/ 	.short	(.L_17 - .L_16)
.L_16:
        /*004c*/ 	.word	0x00000000
        /*0050*/ 	.short	0x0004
        /*0052*/ 	.short	0x001c
        /*0054*/ 	.byte	0x00, 0xf0, 0x11, 0x00


	//----- nvinfo : EIATTR_KPARAM_INFO
	.align		4
.L_17:
        /*0058*/ 	.byte	0x04, 0x17
        /*005a*/ 	.short	(.L_19 - .L_18)
.L_18:
        /*005c*/ 	.word	0x00000000
        /*0060*/ 	.short	0x0003
        /*0062*/ 	.short	0x0018
        /*0064*/ 	.byte	0x00, 0xf0, 0x11, 0x00


	//----- nvinfo : EIATTR_KPARAM_INFO
	.align		4
.L_19:
        /*0068*/ 	.byte	0x04, 0x17
        /*006a*/ 	.short	(.L_21 - .L_20)
.L_20:
        /*006c*/ 	.word	0x00000000
        /*0070*/ 	.short	0x0002
        /*0072*/ 	.short	0x0010
        /*0074*/ 	.byte	0x00, 0xf5, 0x21, 0x00


	//----- nvinfo : EIATTR_KPARAM_INFO
	.align		4
.L_21:
        /*0078*/ 	.byte	0x04, 0x17
        /*007a*/ 	.short	(.L_23 - .L_22)
.L_22:
        /*007c*/ 	.word	0x00000000
        /*0080*/ 	.short	0x0001
        /*0082*/ 	.short	0x0008
        /*0084*/ 	.byte	0x00, 0xf5, 0x21, 0x00


	//----- nvinfo : EIATTR_KPARAM_INFO
	.align		4
.L_23:
        /*0088*/ 	.byte	0x04, 0x17
        /*008a*/ 	.short	(.L_25 - .L_24)
.L_24:
        /*008c*/ 	.word	0x00000000
        /*0090*/ 	.short	0x0000
        /*0092*/ 	.short	0x0000
        /*0094*/ 	.byte	0x00, 0xf5, 0x21, 0x00


	//----- nvinfo : EIATTR_SPARSE_MMA_MASK
	.align		4
.L_25:
        /*0098*/ 	.byte	0x03, 0x50
        /*009a*/ 	.short	0x0000


	//----- nvinfo : EIATTR_MAXREG_COUNT
	.align		4
        /*009c*/ 	.byte	0x03, 0x1b
        /*009e*/ 	.short	0x00ff


	//----- nvinfo : EIATTR_NUM_BARRIERS
	.align		4
        /*00a0*/ 	.byte	0x02, 0x4c
        /*00a2*/ 	.byte	0x01
	.zero		1


	//----- nvinfo : EIATTR_MERCURY_ISA_VERSION
	.align		4
        /*00a4*/ 	.byte	0x03, 0x5f
        /*00a6*/ 	.short	0x0101


	//----- nvinfo : EIATTR_VRC_CTA_INIT_COUNT
	.align		4
        /*00a8*/ 	.byte	0x02, 0x4a
	.zero		1
	.zero		1


	//----- nvinfo : EIATTR_EXIT_INSTR_OFFSETS
	.align		4
        /*00ac*/ 	.byte	0x04, 0x1c
        /*00ae*/ 	.short	(.L_27 - .L_26)


	//   ....[0]....
.L_26:
        /*00b0*/ 	.word	0x00000d20


	//----- nvinfo : EIATTR_CRS_STACK_SIZE
	.align		4
.L_27:
        /*00b4*/ 	.byte	0x04, 0x1e
        /*00b6*/ 	.short	(.L_29 - .L_28)
.L_28:
        /*00b8*/ 	.word	0x00000000


	//----- nvinfo : EIATTR_CBANK_PARAM_SIZE
	.align		4
.L_29:
        /*00bc*/ 	.byte	0x03, 0x19
        /*00be*/ 	.short	0x0030


	//----- nvinfo : EIATTR_PARAM_CBANK
	.align		4
        /*00c0*/ 	.byte	0x04, 0x0a
        /*00c2*/ 	.short	(.L_31 - .L_30)
	.align		4
.L_30:
        /*00c4*/ 	.word	index@(.nv.constant0._Z9conv2dGPUPfS_S_iiiiii)
        /*00c8*/ 	.short	0x0380
        /*00ca*/ 	.short	0x0030


	//----- nvinfo : EIATTR_SW_WAR
	.align		4
.L_31:
        /*00cc*/ 	.byte	0x04, 0x36
        /*00ce*/ 	.short	(.L_33 - .L_32)
.L_32:
        /*00d0*/ 	.word	0x00000008
.L_33:


//--------------------- .nv.callgraph             --------------------------
	.section	.nv.callgraph,"",@"SHT_CUDA_CALLGRAPH"
	.align	4
	.sectionentsize	8
	.align		4
        /*0000*/ 	.word	0x00000000
	.align		4
        /*0004*/ 	.word	0xffffffff
	.align		4
        /*0008*/ 	.word	0x00000000
	.align		4
        /*000c*/ 	.word	0xfffffffe
	.align		4
        /*0010*/ 	.word	0x00000000
	.align		4
        /*0014*/ 	.word	0xfffffffd
	.align		4
        /*0018*/ 	.word	0x00000000
	.align		4
        /*001c*/ 	.word	0xfffffffc


//--------------------- .text._Z9conv2dGPUPfS_S_iiiiii --------------------------
	.section	.text._Z9conv2dGPUPfS_S_iiiiii,"ax",@progbits
	.align	128
        .global         _Z9conv2dGPUPfS_S_iiiiii
        .type           _Z9conv2dGPUPfS_S_iiiiii,@function
        .size           _Z9conv2dGPUPfS_S_iiiiii,(.L_x_10 - _Z9conv2dGPUPfS_S_iiiiii)
        .other          _Z9conv2dGPUPfS_S_iiiiii,@"STO_CUDA_ENTRY STV_DEFAULT"
_Z9conv2dGPUPfS_S_iiiiii:
.text._Z9conv2dGPUPfS_S_iiiiii:
[----:B------:R-:W-:Y:S01]  /*0000*/  LDC R1, c[0x0][0x37c] ;  /* 0x0000df00ff017b82 */ /* 0x000fe20000000800 */
[----:B------:R-:W0:Y:S07]  /*0010*/  S2R R3, SR_TID.X ;  /* 0x0000000000037919 */ /* 0x000e2e0000002100 */
[----:B------:R-:W1:Y:S01]  /*0020*/  LDC R7, c[0x0][0x364] ;  /* 0x0000d900ff077b82 */ /* 0x000e620000000800 */
[----:B------:R-:W2:Y:S01]  /*0030*/  LDCU UR6, c[0x0][0x3a8] ;  /* 0x00007500ff0677ac */ /* 0x000ea20008000800 */
[----:B------:R-:W-:Y:S01]  /*0040*/  BSSY.RECONVERGENT B0, `(.L_x_0) ;  /* 0x00000cc000007945 */ /* 0x000fe20003800200 */
[----:B------:R-:W1:Y:S01]  /*0050*/  S2R R2, SR_TID.Y ;  /* 0x0000000000027919 */ /* 0x000e620000002200 */
[----:B------:R-:W3:Y:S04]  /*0060*/  LDCU UR7, c[0x0][0x3a4] ;  /* 0x00007480ff0777ac */ /* 0x000ee80008000800 */
[----:B------:R-:W0:Y:S08]  /*0070*/  S2UR UR5, SR_CTAID.X ;  /* 0x00000000000579c3 */ /* 0x000e300000002500 */
[----:B------:R-:W0:Y:S08]  /*0080*/  LDC R0, c[0x0][0x360] ;  /* 0x0000d800ff007b82 */ /* 0x000e300000000800 */
[----:B------:R-:W1:Y:S01]  /*0090*/  S2UR UR4, SR_CTAID.Y ;  /* 0x00000000000479c3 */ /* 0x000e620000002600 */
[----:B0-----:R-:W-:-:S05]  /*00a0*/  IMAD R0, R0, UR5, R3 ;  /* 0x0000000500007c24 */ /* 0x001fca000f8e0203 */
[----:B--2---:R-:W-:Y:S01]  /*00b0*/  ISETP.GE.AND P0, PT, R0, UR6, PT ;  /* 0x0000000600007c0c */ /* 0x004fe2000bf06270 */
[----:B-1----:R-:W-:-:S05]  /*00c0*/  IMAD R7, R7, UR4, R2 ;  /* 0x0000000407077c24 */ /* 0x002fca000f8e0202 */
[----:B---3--:R-:W-:-:S13]  /*00d0*/  ISETP.GE.OR P0, PT, R7, UR7, P0 ;  /* 0x0000000707007c0c */ /* 0x008fda0008706670 */
[----:B------:R-:W-:Y:S05]  /*00e0*/  @P0 BRA `(.L_x_1) ;  /* 0x0000000c00040947 */ /* 0x000fea0003800000 */
[----:B------:R-:W0:Y:S01]  /*00f0*/  LDC R8, c[0x0][0x3a0] ;  /* 0x0000e800ff087b82 */ /* 0x000e220000000800 */
[----:B------:R-:W1:Y:S01]  /*0100*/  LDCU.64 UR8, c[0x0][0x358] ;  /* 0x00006b00ff0877ac */ /* 0x000e620008000a00 */
[----:B------:R-:W-:Y:S01]  /*0110*/  HFMA2 R14, -RZ, RZ, 0, 0 ;  /* 0x00000000ff0e7431 */ /* 0x000fe200000001ff */
[----:B0-----:R-:W-:-:S13]  /*0120*/  ISETP.GE.AND P0, PT, R8, 0x1, PT ;  /* 0x000000010800780c */ /* 0x001fda0003f06270 */
[----:B-1----:R-:W-:Y:S05]  /*0130*/  @!P0 BRA `(.L_x_2) ;  /* 0x0000000800dc8947 */ /* 0x002fea0003800000 */
[----:B------:R-:W0:Y:S01]  /*0140*/  LDCU UR4, c[0x0][0x3ac] ;  /* 0x00007580ff0477ac */ /* 0x000e220008000800 */
[C---:B------:R-:W-:Y:S02]  /*0150*/  LOP3.LUT R6, R8.reuse, 0x7ffffff0, RZ, 0xc0, !PT ;  /* 0x7ffffff008067812 */ /* 0x040fe400078ec0ff */
[C---:B------:R-:W-:Y:S02]  /*0160*/  LOP3.LUT R17, R8.reuse, 0xf, RZ, 0xc0, !PT ;  /* 0x0000000f08117812 */ /* 0x040fe400078ec0ff */
[C---:B------:R-:W-:Y:S02]  /*0170*/  LOP3.LUT R18, R8.reuse, 0x7, RZ, 0xc0, !PT ;  /* 0x0000000708127812 */ /* 0x040fe400078ec0ff */
[----:B------:R-:W-:Y:S02]  /*0180*/  LOP3.LUT R8, R8, 0x3, RZ, 0xc0, !PT ;  /* 0x0000000308087812 */ /* 0x000fe400078ec0ff */
[----:B------:R-:W-:Y:S02]  /*0190*/  MOV R14, RZ ;  /* 0x000000ff000e7202 */ /* 0x000fe40000000f00 */
[----:B------:R-:W-:Y:S01]  /*01a0*/  IADD3 R10, PT, PT, -R6, RZ, RZ ;  /* 0x000000ff060a7210 */ /* 0x000fe20007ffe1ff */
[----:B0-----:R-:W-:Y:S01]  /*01b0*/  IMAD R9, R0, UR4, RZ ;  /* 0x0000000400097c24 */ /* 0x001fe2000f8e02ff */
[----:B------:R-:W-:-:S06]  /*01c0*/  UMOV UR4, URZ ;  /* 0x000000ff00047c82 */ /* 0x000fcc0008000000 */
.L_x_8:
[----:B------:R-:W0:Y:S01]  /*01d0*/  LDCU UR6, c[0x0][0x3a0] ;  /* 0x00007400ff0677ac */ /* 0x000e220008000800 */
[----:B------:R-:W1:Y:S01]  /*01e0*/  LDC R2, c[0x0][0x3ac] ;  /* 0x0000eb00ff027b82 */ /* 0x000e620000000800 */
[----:B------:R-:W-:Y:S01]  /*01f0*/  MOV R16, RZ ;  /* 0x000000ff00107202 */ /* 0x000fe20000000f00 */
[----:B------:R-:W2:Y:S01]  /*0200*/  LDCU UR5, c[0x0][0x39c] ;  /* 0x00007380ff0577ac */ /* 0x000ea20008000800 */
[----:B0-----:R-:W-:Y:S02]  /*0210*/  UISETP.GE.U32.AND UP1, UPT, UR6, 0x10, UPT ;  /* 0x000000100600788c */ /* 0x001fe4000bf26070 */
[----:B------:R-:W-:Y:S02]  /*0220*/  UIMAD UR10, UR4, UR6, URZ ;  /* 0x00000006040a72a4 */ /* 0x000fe4000f8e02ff */
[----:B-1----:R-:W-:Y:S01]  /*0230*/  IMAD R2, R7, R2, UR4 ;  /* 0x0000000407027e24 */ /* 0x002fe2000f8e0202 */
[----:B------:R-:W-:-:S03]  /*0240*/  UIADD3 UR4, UPT, UPT, UR4, 0x1, URZ ;  /* 0x0000000104047890 */ /* 0x000fc6000fffe0ff */
[----:B--2---:R-:W-:Y:S01]  /*0250*/  IMAD R11, R2, UR5, R9 ;  /* 0x00000005020b7c24 */ /* 0x004fe2000f8e0209 */
[----:B------:R-:W-:Y:S01]  /*0260*/  UISETP.NE.AND UP0, UPT, UR4, UR6, UPT ;  /* 0x000000060400728c */ /* 0x000fe2000bf05270 */
[----:B------:R-:W-:Y:S10]  /*0270*/  BRA.U !UP1, `(.L_x_3) ;  /* 0x00000005090c7547 */ /* 0x000ff4000b800000 */
[----:B------:R-:W0:Y:S01]  /*0280*/  LDCU.64 UR6, c[0x0][0x388] ;  /* 0x00007100ff0677ac */ /* 0x000e220008000a00 */
[----:B------:R-:W-:Y:S02]  /*0290*/  MOV R12, R11 ;  /* 0x0000000b000c7202 */ /* 0x000fe40000000f00 */
[----:B------:R-:W-:Y:S01]  /*02a0*/  MOV R13, R10 ;  /* 0x0000000a000d7202 */ /* 0x000fe20000000f00 */
[----:B0-----:R-:W-:-:S04]  /*02b0*/  UIMAD.WIDE.U32 UR6, UR10, 0x4, UR6 ;  /* 0x000000040a0678a5 */ /* 0x001fc8000f8e0006 */
[----:B------:R-:W-:-:S04]  /*02c0*/  UIADD3 UR5, UP1, UPT, UR6, 0x20, URZ ;  /* 0x0000002006057890 */ /* 0x000fc8000ff3e0ff */
[----:B------:R-:W-:Y:S02]  /*02d0*/  UIADD3.X UR6, UPT, UPT, URZ, UR7, URZ, UP1, !UPT ;  /* 0x00000007ff067290 */ /* 0x000fe40008ffe4ff */
[----:B------:R-:W-:-:S04]  /*02e0*/  MOV R15, UR5 ;  /* 0x00000005000f7c02 */ /* 0x000fc80008000f00 */
[----:B------:R-:W-:-:S07]  /*02f0*/  MOV R16, UR6 ;  /* 0x0000000600107c02 */ /* 0x000fce0008000f00 */
.L_x_4:
[----:B------:R-:W0:Y:S01]  /*0300*/  LDC.64 R4, c[0x0][0x380] ;  /* 0x0000e000ff047b82 */ /* 0x000e220000000a00 */
[----:B------:R-:W-:Y:S01]  /*0310*/  IMAD.MOV.U32 R2, RZ, RZ, R15 ;  /* 0x000000ffff027224 */ /* 0x000fe200078e000f */
[----:B------:R-:W-:-:S05]  /*0320*/  MOV R3, R16 ;  /* 0x0000001000037202 */ /* 0x000fca0000000f00 */
[----:B------:R-:W2:Y:S04]  /*0330*/  LDG.E R24, desc[UR8][R2.64+-0x20] ;  /* 0xffffe00802187981 */ /* 0x000ea8000c1e1900 */
[----:B------:R-:W3:Y:S04]  /*0340*/  LDG.E R25, desc[UR8][R2.64+-0x1c] ;  /* 0xffffe40802197981 */ /* 0x000ee8000c1e1900 */
[----:B------:R-:W4:Y:S04]  /*0350*/  LDG.E R22, desc[UR8][R2.64+-0x18] ;  /* 0xffffe80802167981 */ /* 0x000f28000c1e1900 */
[----:B------:R-:W5:Y:S04]  /*0360*/  LDG.E R20, desc[UR8][R2.64+-0x14] ;  /* 0xffffec0802147981 */ /* 0x000f68000c1e1900 */
[----:B------:R-:W5:Y:S01]  /*0370*/  LDG.E R16, desc[UR8][R2.64+-0x10] ;  /* 0xfffff00802107981 */ /* 0x000f62000c1e1900 */
[----:B0-----:R-:W-:-:S03]  /*0380*/  IMAD.WIDE R4, R12, 0x4, R4 ;  /* 0x000000040c047825 */ /* 0x001fc600078e0204 */
[----:B------:R-:W5:Y:S04]  /*0390*/  LDG.E R27, desc[UR8][R2.64+0x1c] ;  /* 0x00001c08021b7981 */ /* 0x000f68000c1e1900 */
[----:B------:R-:W2:Y:S04]  /*03a0*/  LDG.E R15, desc[UR8][R4.64] ;  /* 0x00000008040f7981 */ /* 0x000ea8000c1e1900 */
[----:B------:R-:W3:Y:S04]  /*03b0*/  LDG.E R26, desc[UR8][R4.64+0x4] ;  /* 0x00000408041a7981 */ /* 0x000ee8000c1e1900 */
[----:B------:R-:W4:Y:S04]  /*03c0*/  LDG.E R23, desc[UR8][R4.64+0x8] ;  /* 0x0000080804177981 */ /* 0x000f28000c1e1900 */
[----:B------:R-:W5:Y:S04]  /*03d0*/  LDG.E R21, desc[UR8][R4.64+0xc] ;  /* 0x00000c0804157981 */ /* 0x000f68000c1e1900 */
[----:B------:R-:W5:Y:S01]  /*03e0*/  LDG.E R19, desc[UR8][R4.64+0x10] ;  /* 0x0000100804137981 */ /* 0x000f62000c1e1900 */
[----:B--2---:R-:W-:-:S03]  /*03f0*/  FFMA R15, R15, R24, R14 ;  /* 0x000000180f0f7223 */ /* 0x004fc6000000000e */
[----:B------:R-:W2:Y:S01]  /*0400*/  LDG.E R14, desc[UR8][R2.64+-0xc] ;  /* 0xfffff408020e7981 */ /* 0x000ea2000c1e1900 */
[----:B---3--:R-:W-:-:S03]  /*0410*/  FFMA R26, R26, R25, R15 ;  /* 0x000000191a1a7223 */ /* 0x008fc6000000000f */
[----:B------:R-:W2:Y:S01]  /*0420*/  LDG.E R15, desc[UR8][R4.64+0x14] ;  /* 0x00001408040f7981 */ /* 0x000ea2000c1e1900 */
[----:B----4-:R-:W-:-:S03]  /*0430*/  FFMA R26, R23, R22, R26 ;  /* 0x00000016171a7223 */ /* 0x010fc6000000001a */
[----:B------:R-:W3:Y:S04]  /*0440*/  LDG.E R22, desc[UR8][R2.64+-0x8] ;  /* 0xfffff80802167981 */ /* 0x000ee8000c1e1900 */
[----:B------:R-:W3:Y:S01]  /*0450*/  LDG.E R23, desc[UR8][R4.64+0x18] ;  /* 0x0000180804177981 */ /* 0x000ee2000c1e1900 */
[----:B-----5:R-:W-:-:S03]  /*0460*/  FFMA R26, R21, R20, R26 ;  /* 0x00000014151a7223 */ /* 0x020fc6000000001a */
[----:B------:R-:W4:Y:S04]  /*0470*/  LDG.E R20, desc[UR8][R2.64+-0x4] ;  /* 0xfffffc0802147981 */ /* 0x000f28000c1e1900 */
[----:B------:R-:W4:Y:S04]  /*0480*/  LDG.E R21, desc[UR8][R4.64+0x1c] ;  /* 0x00001c0804157981 */ /* 0x000f28000c1e1900 */
[----:B------:R-:W5:Y:S04]  /*0490*/  LDG.E R24, desc[UR8][R2.64] ;  /* 0x0000000802187981 */ /* 0x000f68000c1e1900 */
[----:B------:R-:W5:Y:S01]  /*04a0*/  LDG.E R25, desc[UR8][R4.64+0x20] ;  /* 0x0000200804197981 */ /* 0x000f62000c1e1900 */
[----:B------:R-:W-:-:S03]  /*04b0*/  FFMA R26, R19, R16, R26 ;  /* 0x00000010131a7223 */ /* 0x000fc6000000001a */
[----:B------:R-:W5:Y:S04]  /*04c0*/  LDG.E R19, desc[UR8][R2.64+0x4] ;  /* 0x0000040802137981 */ /* 0x000f68000c1e1900 */
[----:B------:R-:W5:Y:S01]  /*04d0*/  LDG.E R16, desc[UR8][R4.64+0x24] ;  /* 0x0000240804107981 */ /* 0x000f62000c1e1900 */
[----:B--2---:R-:W-:-:S03]  /*04e0*/  FFMA R14, R15, R14, R26 ;  /* 0x0000000e0f0e7223 */ /* 0x004fc6000000001a */
[----:B------:R-:W2:Y:S04]  /*04f0*/  LDG.E R15, desc[UR8][R2.64+0x8] ;  /* 0x00000808020f7981 */ /* 0x000ea8000c1e1900 */
[----:B------:R-:W2:Y:S01]  /*0500*/  LDG.E R26, desc[UR8][R4.64+0x3c] ;  /* 0x00003c08041a7981 */ /* 0x000ea2000c1e1900 */
[----:B---3--:R-:W-:-:S03]  /*0510*/  FFMA R22, R23, R22, R14 ;  /* 0x0000001617167223 */ /* 0x008fc6000000000e */
[----:B------:R-:W2:Y:S04]  /*0520*/  LDG.E R14, desc[UR8][R4.64+0x28] ;  /* 0x00002808040e7981 */ /* 0x000ea8000c1e1900 */
[----:B------:R-:W3:Y:S01]  /*0530*/  LDG.E R23, desc[UR8][R4.64+0x30] ;  /* 0x0000300804177981 */ /* 0x000ee2000c1e1900 */
[----:B----4-:R-:W-:-:S03]  /*0540*/  FFMA R22, R21, R20, R22 ;  /* 0x0000001415167223 */ /* 0x010fc60000000016 */
[----:B------:R-:W4:Y:S04]  /*0550*/  LDG.E R21, desc[UR8][R2.64+0xc] ;  /* 0x00000c0802157981 */ /* 0x000f28000c1e1900 */
[----:B------:R-:W4:Y:S01]  /*0560*/  LDG.E R20, desc[UR8][R4.64+0x2c] ;  /* 0x00002c0804147981 */ /* 0x000f22000c1e1900 */
[----:B-----5:R-:W-:-:S03]  /*0570*/  FFMA R25, R25, R24, R22 ;  /* 0x0000001819197223 */ /* 0x020fc60000000016 */
[----:B------:R-:W3:Y:S04]  /*0580*/  LDG.E R22, desc[UR8][R2.64+0x10] ;  /* 0x0000100802167981 */ /* 0x000ee8000c1e1900 */
[----:B------:R-:W5:Y:S01]  /*0590*/  LDG.E R24, desc[UR8][R4.64+0x34] ;  /* 0x0000340804187981 */ /* 0x000f62000c1e1900 */
[----:B------:R-:W-:-:S03]  /*05a0*/  FFMA R29, R16, R19, R25 ;  /* 0x00000013101d7223 */ /* 0x000fc60000000019 */
[----:B------:R-:W5:Y:S04]  /*05b0*/  LDG.E R25, desc[UR8][R2.64+0x14] ;  /* 0x0000140802197981 */ /* 0x000f68000c1e1900 */
[----:B------:R-:W5:Y:S04]  /*05c0*/  LDG.E R16, desc[UR8][R2.64+0x18] ;  /* 0x0000180802107981 */ /* 0x000f68000c1e1900 */
[----:B------:R-:W5:Y:S01]  /*05d0*/  LDG.E R19, desc[UR8][R4.64+0x38] ;  /* 0x0000380804137981 */ /* 0x000f62000c1e1900 */
[----:B------:R-:W-:-:S04]  /*05e0*/  IADD3 R13, PT, PT, R13, 0x10, RZ ;  /* 0x000000100d0d7810 */ /* 0x000fc80007ffe0ff */
[----:B------:R-:W-:Y:S02]  /*05f0*/  ISETP.NE.AND P0, PT, R13, RZ, PT ;  /* 0x000000ff0d00720c */ /* 0x000fe40003f05270 */
[----:B------:R-:W-:Y:S01]  /*0600*/  IADD3 R12, PT, PT, R12, 0x10, RZ ;  /* 0x000000100c0c7810 */ /* 0x000fe20007ffe0ff */
[----:B--2---:R-:W-:-:S04]  /*0610*/  FFMA R15, R14, R15, R29 ;  /* 0x0000000f0e0f7223 */ /* 0x004fc8000000001d */
[----:B----4-:R-:W-:-:S04]  /*0620*/  FFMA R20, R20, R21, R15 ;  /* 0x0000001514147223 */ /* 0x010fc8000000000f */
[----:B---3--:R-:W-:Y:S01]  /*0630*/  FFMA R23, R23, R22, R20 ;  /* 0x0000001617177223 */ /* 0x008fe20000000014 */
[----:B------:R-:W-:-:S03]  /*0640*/  IADD3 R15, P1, PT, R2, 0x40, RZ ;  /* 0x00000040020f7810 */ /* 0x000fc60007f3e0ff */
[----:B-----5:R-:W-:-:S04]  /*0650*/  FFMA R24, R24, R25, R23 ;  /* 0x0000001918187223 */ /* 0x020fc80000000017 */
[----:B------:R-:W-:Y:S01]  /*0660*/  FFMA R19, R19, R16, R24 ;  /* 0x0000001013137223 */ /* 0x000fe20000000018 */
[----:B------:R-:W-:-:S03]  /*0670*/  IADD3.X R16, PT, PT, RZ, R3, RZ, P1, !PT ;  /* 0x00000003ff107210 */ /* 0x000fc60000ffe4ff */
[----:B------:R-:W-:Y:S01]  /*0680*/  FFMA R14, R26, R27, R19 ;  /* 0x0000001b1a0e7223 */ /* 0x000fe20000000013 */
[----:B------:R-:W-:Y:S06]  /*0690*/  @P0 BRA `(.L_x_4) ;  /* 0xfffffffc00180947 */ /* 0x000fec000383ffff */
[----:B------:R-:W-:-:S07]  /*06a0*/  MOV R16, R6 ;  /* 0x0000000600107202 */ /* 0x000fce0000000f00 */
.L_x_3:
[----:B------:R-:W-:-:S13]  /*06b0*/  ISETP.NE.AND P0, PT, R17, RZ, PT ;  /* 0x000000ff1100720c */ /* 0x000fda0003f05270 */
[----:B------:R-:W-:Y:S05]  /*06c0*/  @!P0 BRA `(.L_x_5) ;  /* 0x0000000400748947 */ /* 0x000fea0003800000 */
[----:B------:R-:W-:Y:S01]  /*06d0*/  VIADD R2, R17, 0xffffffff ;  /* 0xffffffff11027836 */ /* 0x000fe20000000000 */
[----:B------:R-:W-:-:S04]  /*06e0*/  ISETP.NE.AND P0, PT, R18, RZ, PT ;  /* 0x000000ff1200720c */ /* 0x000fc80003f05270 */
[----:B------:R-:W-:-:S13]  /*06f0*/  ISETP.GE.U32.AND P1, PT, R2, 0x7, PT ;  /* 0x000000070200780c */ /* 0x000fda0003f26070 */
[----:B------:R-:W-:Y:S05]  /*0700*/  @!P1 BRA `(.L_x_6) ;  /* 0x0000000000909947 */ /* 0x000fea0003800000 */
[----:B------:R-:W0:Y:S01]  /*0710*/  LDC.64 R12, c[0x0][0x388] ;  /* 0x0000e200ff0c7b82 */ /* 0x000e220000000a00 */
[----:B------:R-:W-:Y:S02]  /*0720*/  IADD3 R15, PT, PT, R16, UR10, RZ ;  /* 0x0000000a100f7c10 */ /* 0x000fe4000fffe0ff */
[----:B------:R-:W-:-:S05]  /*0730*/  IADD3 R5, PT, PT, R11, R16, RZ ;  /* 0x000000100b057210 */ /* 0x000fca0007ffe0ff */
[----:B------:R-:W1:Y:S01]  /*0740*/  LDC.64 R2, c[0x0][0x380] ;  /* 0x0000e000ff027b82 */ /* 0x000e620000000a00 */
[----:B0-----:R-:W-:-:S05]  /*0750*/  IMAD.WIDE.U32 R12, R15, 0x4, R12 ;  /* 0x000000040f0c7825 */ /* 0x001fca00078e000c */
[----:B------:R-:W2:Y:S01]  /*0760*/  LDG.E R23, desc[UR8][R12.64] ;  /* 0x000000080c177981 */ /* 0x000ea2000c1e1900 */
[----:B-1----:R-:W-:Y:S02]  /*0770*/  IMAD.WIDE R2, R5, 0x4, R2 ;  /* 0x0000000405027825 */ /* 0x002fe400078e0202 */
[----:B------:R-:W0:Y:S03]  /*0780*/  LDC.64 R4, c[0x0][0x388] ;  /* 0x0000e200ff047b82 */ /* 0x000e260000000a00 */
[----:B------:R-:W2:Y:S01]  /*0790*/  LDG.E R21, desc[UR8][R2.64] ;  /* 0x0000000802157981 */ /* 0x000ea2000c1e1900 */
[----:B------:R-:W-:-:S03]  /*07a0*/  IADD3 R15, P1, PT, R16, UR10, RZ ;  /* 0x0000000a100f7c10 */ /* 0x000fc6000ff3e0ff */
[----:B------:R-:W3:Y:S01]  /*07b0*/  LDG.E R19, desc[UR8][R2.64+0x8] ;  /* 0x0000080802137981 */ /* 0x000ee2000c1e1900 */
[----:B------:R-:W-:-:S03]  /*07c0*/  IADD3.X R20, PT, PT, RZ, RZ, RZ, P1, !PT ;  /* 0x000000ffff147210 */ /* 0x000fc60000ffe4ff */
[----:B------:R-:W4:Y:S04]  /*07d0*/  LDG.E R12, desc[UR8][R2.64+0xc] ;  /* 0x00000c08020c7981 */ /* 0x000f28000c1e1900 */
[----:B------:R-:W5:Y:S01]  /*07e0*/  LDG.E R25, desc[UR8][R2.64+0x1c] ;  /* 0x00001c0802197981 */ /* 0x000f62000c1e1900 */
[----:B0-----:R-:W-:-:S04]  /*07f0*/  LEA R4, P1, R15, R4, 0x2 ;  /* 0x000000040f047211 */ /* 0x001fc800078210ff */
[----:B------:R-:W-:Y:S02]  /*0800*/  LEA.HI.X R5, R15, R5, R20, 0x2, P1 ;  /* 0x000000050f057211 */ /* 0x000fe400008f1414 */
[----:B------:R-:W3:Y:S04]  /*0810*/  LDG.E R15, desc[UR8][R2.64+0x4] ;  /* 0x00000408020f7981 */ /* 0x000ee8000c1e1900 */
[----:B------:R-:W3:Y:S04]  /*0820*/  LDG.E R20, desc[UR8][R4.64+0x4] ;  /* 0x0000040804147981 */ /* 0x000ee8000c1e1900 */
[----:B------:R-:W4:Y:S04]  /*0830*/  LDG.E R22, desc[UR8][R4.64+0x8] ;  /* 0x0000080804167981 */ /* 0x000f28000c1e1900 */
[----:B------:R-:W5:Y:S04]  /*0840*/  LDG.E R13, desc[UR8][R4.64+0xc] ;  /* 0x00000c08040d7981 */ /* 0x000f68000c1e1900 */
[----:B------:R-:W5:Y:S04]  /*0850*/  LDG.E R24, desc[UR8][R4.64+0x10] ;  /* 0x0000100804187981 */ /* 0x000f68000c1e1900 */
[----:B------:R-:W5:Y:S04]  /*0860*/  LDG.E R26, desc[UR8][R4.64+0x14] ;  /* 0x00001408041a7981 */ /* 0x000f68000c1e1900 */
[----:B------:R-:W5:Y:S04]  /*0870*/  LDG.E R27, desc[UR8][R4.64+0x18] ;  /* 0x00001808041b7981 */ /* 0x000f68000c1e1900 */
[----:B------:R-:W5:Y:S01]  /*0880*/  LDG.E R28, desc[UR8][R4.64+0x1c] ;  /* 0x00001c08041c7981 */ /* 0x000f62000c1e1900 */
[----:B--2---:R-:W-:-:S03]  /*0890*/  FFMA R29, R21, R23, R14 ;  /* 0x00000017151d7223 */ /* 0x004fc6000000000e */
[----:B------:R-:W2:Y:S04]  /*08a0*/  LDG.E R23, desc[UR8][R2.64+0x10] ;  /* 0x0000100802177981 */ /* 0x000ea8000c1e1900 */
[----:B------:R-:W2:Y:S04]  /*08b0*/  LDG.E R21, desc[UR8][R2.64+0x14] ;  /* 0x0000140802157981 */ /* 0x000ea8000c1e1900 */
[----:B------:R-:W2:Y:S01]  /*08c0*/  LDG.E R14, desc[UR8][R2.64+0x18] ;  /* 0x00001808020e7981 */ /* 0x000ea2000c1e1900 */
[----:B---3--:R-:W-:-:S04]  /*08d0*/  FFMA R20, R15, R20, R29 ;  /* 0x000000140f147223 */ /* 0x008fc8000000001d */
[----:B----4-:R-:W-:-:S04]  /*08e0*/  FFMA R19, R19, R22, R20 ;  /* 0x0000001613137223 */ /* 0x010fc80000000014 */
[----:B-----5:R-:W-:Y:S01]  /*08f0*/  FFMA R12, R12, R13, R19 ;  /* 0x0000000d0c0c7223 */ /* 0x020fe20000000013 */
[----:B------:R-:W-:-:S03]  /*0900*/  IADD3 R16, PT, PT, R16, 0x8, RZ ;  /* 0x0000000810107810 */ /* 0x000fc60007ffe0ff */
[----:B--2---:R-:W-:-:S04]  /*0910*/  FFMA R12, R23, R24, R12 ;  /* 0x00000018170c7223 */ /* 0x004fc8000000000c */
[----:B------:R-:W-:-:S04]  /*0920*/  FFMA R21, R21, R26, R12 ;  /* 0x0000001a15157223 */ /* 0x000fc8000000000c */
[----:B------:R-:W-:-:S04]  /*0930*/  FFMA R14, R14, R27, R21 ;  /* 0x0000001b0e0e7223 */ /* 0x000fc80000000015 */
[----:B------:R-:W-:-:S07]  /*0940*/  FFMA R14, R25, R28, R14 ;  /* 0x0000001c190e7223 */ /* 0x000fce000000000e */
.L_x_6:
[----:B------:R-:W-:Y:S05]  /*0950*/  @!P0 BRA `(.L_x_5) ;  /* 0x0000000000d08947 */ /* 0x000fea0003800000 */
[----:B------:R-:W-:Y:S02]  /*0960*/  IADD3 R2, PT, PT, R18, -0x1, RZ ;  /* 0xffffffff12027810 */ /* 0x000fe40007ffe0ff */
[----:B------:R-:W-:Y:S02]  /*0970*/  ISETP.NE.AND P0, PT, R8, RZ, PT ;  /* 0x000000ff0800720c */ /* 0x000fe40003f05270 */
[----:B------:R-:W-:-:S13]  /*0980*/  ISETP.GE.U32.AND P1, PT, R2, 0x3, PT ;  /* 0x000000030200780c */ /* 0x000fda0003f26070 */
[----:B------:R-:W-:Y:S05]  /*0990*/  @!P1 BRA `(.L_x_7) ;  /* 0x0000000000609947 */ /* 0x000fea0003800000 */
[----:B------:R-:W0:Y:S01]  /*09a0*/  LDC.64 R4, c[0x0][0x388] ;  /* 0x0000e200ff047b82 */ /* 0x000e220000000a00 */
[C---:B------:R-:W-:Y:S01]  /*09b0*/  VIADD R19, R16.reuse, UR10 ;  /* 0x0000000a10137c36 */ /* 0x040fe20008000000 */
[----:B------:R-:W-:Y:S02]  /*09c0*/  IADD3 R20, P1, PT, R16, UR10, RZ ;  /* 0x0000000a10147c10 */ /* 0x000fe4000ff3e0ff */
[----:B------:R-:W-:-:S04]  /*09d0*/  IADD3 R15, PT, PT, R11, R16, RZ ;  /* 0x000000100b0f7210 */ /* 0x000fc80007ffe0ff */
[----:B------:R-:W1:Y:S08]  /*09e0*/  LDC.64 R2, c[0x0][0x388] ;  /* 0x0000e200ff027b82 */ /* 0x000e700000000a00 */
[----:B------:R-:W2:Y:S01]  /*09f0*/  LDC.64 R12, c[0x0][0x380] ;  /* 0x0000e000ff0c7b82 */ /* 0x000ea20000000a00 */
[----:B0-----:R-:W-:Y:S01]  /*0a00*/  IMAD.WIDE.U32 R4, R19, 0x4, R4 ;  /* 0x0000000413047825 */ /* 0x001fe200078e0004 */
[----:B------:R-:W-:-:S05]  /*0a10*/  IADD3.X R19, PT, PT, RZ, RZ, RZ, P1, !PT ;  /* 0x000000ffff137210 */ /* 0x000fca0000ffe4ff */
[----:B------:R-:W3:Y:S01]  /*0a20*/  LDG.E R4, desc[UR8][R4.64] ;  /* 0x0000000804047981 */ /* 0x000ee2000c1e1900 */
[----:B-1----:R-:W-:-:S04]  /*0a30*/  LEA R2, P1, R20, R2, 0x2 ;  /* 0x0000000214027211 */ /* 0x002fc800078210ff */
[----:B------:R-:W-:Y:S01]  /*0a40*/  LEA.HI.X R3, R20, R3, R19, 0x2, P1 ;  /* 0x0000000314037211 */ /* 0x000fe200008f1413 */
[----:B--2---:R-:W-:-:S04]  /*0a50*/  IMAD.WIDE R12, R15, 0x4, R12 ;  /* 0x000000040f0c7825 */ /* 0x004fc800078e020c */
[----:B------:R-:W2:Y:S04]  /*0a60*/  LDG.E R19, desc[UR8][R2.64+0x4] ;  /* 0x0000040802137981 */ /* 0x000ea8000c1e1900 */
[----:B------:R-:W3:Y:S04]  /*0a70*/  LDG.E R15, desc[UR8][R12.64] ;  /* 0x000000080c0f7981 */ /* 0x000ee8000c1e1900 */
[----:B------:R-:W2:Y:S04]  /*0a80*/  LDG.E R20, desc[UR8][R12.64+0x4] ;  /* 0x000004080c147981 */ /* 0x000ea8000c1e1900 */
[----:B------:R-:W4:Y:S04]  /*0a90*/  LDG.E R22, desc[UR8][R12.64+0x8] ;  /* 0x000008080c167981 */ /* 0x000f28000c1e1900 */
[----:B------:R-:W4:Y:S04]  /*0aa0*/  LDG.E R21, desc[UR8][R2.64+0x8] ;  /* 0x0000080802157981 */ /* 0x000f28000c1e1900 */
[----:B------:R-:W5:Y:S04]  /*0ab0*/  LDG.E R24, desc[UR8][R12.64+0xc] ;  /* 0x00000c080c187981 */ /* 0x000f68000c1e1900 */
[----:B------:R-:W5:Y:S01]  /*0ac0*/  LDG.E R23, desc[UR8][R2.64+0xc] ;  /* 0x00000c0802177981 */ /* 0x000f62000c1e1900 */
[----:B------:R-:W-:Y:S01]  /*0ad0*/  IADD3 R16, PT, PT, R16, 0x4, RZ ;  /* 0x0000000410107810 */ /* 0x000fe20007ffe0ff */
[----:B---3--:R-:W-:-:S04]  /*0ae0*/  FFMA R15, R15, R4, R14 ;  /* 0x000000040f0f7223 */ /* 0x008fc8000000000e */
[----:B--2---:R-:W-:-:S04]  /*0af0*/  FFMA R15, R20, R19, R15 ;  /* 0x00000013140f7223 */ /* 0x004fc8000000000f */
[----:B----4-:R-:W-:-:S04]  /*0b00*/  FFMA R15, R22, R21, R15 ;  /* 0x00000015160f7223 */ /* 0x010fc8000000000f */
[----:B-----5:R-:W-:-:S07]  /*0b10*/  FFMA R14, R24, R23, R15 ;  /* 0x00000017180e7223 */ /* 0x020fce000000000f */
.L_x_7:
[----:B------:R-:W-:Y:S05]  /*0b20*/  @!P0 BRA `(.L_x_5) ;  /* 0x00000000005c8947 */ /* 0x000fea0003800000 */
[----:B------:R-:W0:Y:S01]  /*0b30*/  LDC.64 R4, c[0x0][0x388] ;  /* 0x0000e200ff047b82 */ /* 0x000e220000000a00 */
[----:B------:R-:W-:Y:S02]  /*0b40*/  IADD3 R13, PT, PT, R16, UR10, RZ ;  /* 0x0000000a100d7c10 */ /* 0x000fe4000fffe0ff */
[----:B------:R-:W-:-:S05]  /*0b50*/  IADD3 R11, PT, PT, R11, R16, RZ ;  /* 0x000000100b0b7210 */ /* 0x000fca0007ffe0ff */
[----:B------:R-:W1:Y:S01]  /*0b60*/  LDC.64 R2, c[0x0][0x380] ;  /* 0x0000e000ff027b82 */ /* 0x000e620000000a00 */
[----:B0-----:R-:W-:-:S06]  /*0b70*/  IMAD.WIDE.U32 R4, R13, 0x4, R4 ;  /* 0x000000040d047825 */ /* 0x001fcc00078e0004 */
[----:B------:R-:W2:Y:S01]  /*0b80*/  LDG.E R4, desc[UR8][R4.64] ;  /* 0x0000000804047981 */ /* 0x000ea2000c1e1900 */
[----:B-1----:R-:W-:-:S05]  /*0b90*/  IMAD.WIDE R2, R11, 0x4, R2 ;  /* 0x000000040b027825 */ /* 0x002fca00078e0202 */
[----:B------:R-:W2:Y:S01]  /*0ba0*/  LDG.E R11, desc[UR8][R2.64] ;  /* 0x00000008020b7981 */ /* 0x000ea2000c1e1900 */
[----:B------:R-:W-:Y:S01]  /*0bb0*/  ISETP.NE.AND P0, PT, R8, 0x1, PT ;  /* 0x000000010800780c */ /* 0x000fe20003f05270 */
[----:B--2---:R-:W-:-:S12]  /*0bc0*/  FFMA R14, R11, R4, R14 ;  /* 0x000000040b0e7223 */ /* 0x004fd8000000000e */
[----:B------:R-:W-:Y:S05]  /*0bd0*/  @!P0 BRA `(.L_x_5) ;  /* 0x0000000000308947 */ /* 0x000fea0003800000 */
[----:B------:R-:W0:Y:S01]  /*0be0*/  LDC.64 R4, c[0x0][0x388] ;  /* 0x0000e200ff047b82 */ /* 0x000e220000000a00 */
[----:B------:R-:W-:Y:S02]  /*0bf0*/  IADD3 R11, P1, PT, R16, UR10, RZ ;  /* 0x0000000a100b7c10 */ /* 0x000fe4000ff3e0ff */
[----:B------:R-:W-:Y:S02]  /*0c00*/  ISETP.NE.AND P0, PT, R8, 0x2, PT ;  /* 0x000000020800780c */ /* 0x000fe40003f05270 */
[----:B------:R-:W-:-:S11]  /*0c10*/  IADD3.X R12, PT, PT, RZ, RZ, RZ, P1, !PT ;  /* 0x000000ffff0c7210 */ /* 0x000fd60000ffe4ff */
[----:B------:R-:W2:Y:S01]  /*0c20*/  @P0 LDG.E R13, desc[UR8][R2.64+0x8] ;  /* 0x00000808020d0981 */ /* 0x000ea2000c1e1900 */
[----:B0-----:R-:W-:-:S04]  /*0c30*/  LEA R4, P1, R11, R4, 0x2 ;  /* 0x000000040b047211 */ /* 0x001fc800078210ff */
[----:B------:R-:W-:Y:S02]  /*0c40*/  LEA.HI.X R5, R11, R5, R12, 0x2, P1 ;  /* 0x000000050b057211 */ /* 0x000fe400008f140c */
[----:B------:R-:W3:Y:S04]  /*0c50*/  LDG.E R11, desc[UR8][R2.64+0x4] ;  /* 0x00000408020b7981 */ /* 0x000ee8000c1e1900 */
[----:B------:R-:W3:Y:S04]  /*0c60*/  LDG.E R12, desc[UR8][R4.64+0x4] ;  /* 0x00000408040c7981 */ /* 0x000ee8000c1e1900 */
[----:B------:R-:W2:Y:S01]  /*0c70*/  @P0 LDG.E R15, desc[UR8][R4.64+0x8] ;  /* 0x00000808040f0981 */ /* 0x000ea2000c1e1900 */
[----:B---3--:R-:W-:-:S04]  /*0c80*/  FFMA R14, R11, R12, R14 ;  /* 0x0000000c0b0e7223 */ /* 0x008fc8000000000e */
[----:B--2---:R-:W-:-:S07]  /*0c90*/  @P0 FFMA R14, R13, R15, R14 ;  /* 0x0000000f0d0e0223 */ /* 0x004fce000000000e */
.L_x_5:
[----:B------:R-:W-:Y:S05]  /*0ca0*/  BRA.U UP0, `(.L_x_8) ;  /* 0xfffffff500487547 */ /* 0x000fea000b83ffff */
.L_x_2:
[----:B------:R-:W0:Y:S01]  /*0cb0*/  LDC.64 R2, c[0x0][0x390] ;  /* 0x0000e400ff027b82 */ /* 0x000e220000000a00 */
[----:B------:R-:W1:Y:S02]  /*0cc0*/  LDCU UR4, c[0x0][0x3a8] ;  /* 0x00007500ff0477ac */ /* 0x000e640008000800 */
[----:B-1----:R-:W-:-:S04]  /*0cd0*/  IMAD R7, R7, UR4, R0 ;  /* 0x0000000407077c24 */ /* 0x002fc8000f8e0200 */
[----:B0-----:R-:W-:-:S05]  /*0ce0*/  IMAD.WIDE R2, R7, 0x4, R2 ;  /* 0x0000000407027825 */ /* 0x001fca00078e0202 */
[----:B------:R0:W-:Y:S02]  /*0cf0*/  STG.E desc[UR8][R2.64], R14 ;  /* 0x0000000e02007986 */ /* 0x0001e4000c101908 */
.L_x_1:
[----:B------:R-:W-:Y:S05]  /*0d00*/  BSYNC.RECONVERGENT B0 ;  /* 0x0000000000007941 */ /* 0x000fea0003800200 */
.L_x_0:
[----:B------:R-:W-:Y:S06]  /*0d10*/  BAR.SYNC.DEFER_BLOCKING 0x0 ;  /* 0x0000000000007b1d */ /* 0x000fec0000010000 */
[----:B------:R-:W-:Y:S05]  /*0d20*/  EXIT ;  /* 0x000000000000794d */ /* 0x000fea0003800000 */
.L_x_9:
[----:B------:R-:W-:-:S00]  /*0d30*/  BRA `(.L_x_9) ;  /* 0xfffffffc00fc7947 */ /* 0x000fc0000383ffff */
[----:B------:R-:W-:-:S00]  /*0d40*/  NOP ;  /* 0x0000000000007918 */ /* 0x000fc00000000000 */
        /* <DEDUP_REMOVED lines=11> */
.L_x_10:


//--------------------- .nv.shared.reserved.0     --------------------------
	.section	.nv.shared.reserved.0,"aw",@nobits
	.weak		__nv_reservedSMEM_offset_0_alias
	.size		__nv_reservedSMEM_offset_0_alias, 0, 64
	.other		__nv_reservedSMEM_offset_0_alias,@"STO_CUDA_RESERVED_SHARED STV_DEFAULT"
__nv_reservedSMEM_offset_0_alias:
	.zero		0
	.zero		64


//--------------------- .nv.constant0._Z9conv2dGPUPfS_S_iiiiii --------------------------
	.section	.nv.constant0._Z9conv2dGPUPfS_S_iiiiii,"a",@progbits
	.sectionflags	@""
	.align	4
.nv.constant0._Z9conv2dGPUPfS_S_iiiiii:
	.zero		944


//--------------------- SYMBOLS --------------------------

	.type		.nv.reservedSmem.offset0,@object
	.size		.nv.reservedSmem.offset0,0x4
